//
// Generated by NVIDIA NVVM Compiler
//
// Compiler Build ID: CL-36424714
// Cuda compilation tools, release 13.0, V13.0.88
// Based on NVVM 20.0.0
//

.version 9.0
.target sm_100
.address_size 64

	// .globl	_Z20vector_odd_even_sortPiii

.visible .entry _Z20vector_odd_even_sortPiii(
	.param .u64 .ptr .align 1 _Z20vector_odd_even_sortPiii_param_0,
	.param .u32 _Z20vector_odd_even_sortPiii_param_1,
	.param .u32 _Z20vector_odd_even_sortPiii_param_2
)
{
	.reg .pred 	%p<10>;
	.reg .b32 	%r<23>;
	.reg .b32 	%f<5>;
	.reg .b64 	%rd<5>;

	ld.param.u64 	%rd3, [_Z20vector_odd_even_sortPiii_param_0];
	ld.param.u32 	%r13, [_Z20vector_odd_even_sortPiii_param_1];
	ld.param.u32 	%r14, [_Z20vector_odd_even_sortPiii_param_2];
	cvt.rn.f32.s32 	%f1, %r13;
	cvt.rn.f32.s32 	%f2, %r14;
	div.rn.f32 	%f3, %f1, %f2;
	cvt.rpi.f32.f32 	%f4, %f3;
	cvt.rzi.s32.f32 	%r1, %f4;
	setp.lt.s32 	%p1, %r13, 1;
	@%p1 bra 	$L__BB0_8;
	add.s32 	%r2, %r13, -2;
	mov.u32 	%r16, %tid.x;
	mul.lo.s32 	%r17, %r16, %r1;
	shl.b32 	%r3, %r17, 1;
	cvta.to.global.u64 	%rd1, %rd3;
	mov.b32 	%r20, 1;
$L__BB0_2:
	setp.lt.s32 	%p2, %r1, 1;
	and.b32  	%r18, %r20, 1;
	add.s32 	%r22, %r18, %r3;
	setp.gt.s32 	%p3, %r22, %r2;
	or.pred  	%p4, %p2, %p3;
	@%p4 bra 	$L__BB0_7;
	mov.b32 	%r21, 0;
$L__BB0_4:
	mul.wide.s32 	%rd4, %r22, 4;
	add.s64 	%rd2, %rd1, %rd4;
	ld.global.u32 	%r8, [%rd2];
	ld.global.u32 	%r9, [%rd2+4];
	setp.le.s32 	%p5, %r8, %r9;
	@%p5 bra 	$L__BB0_6;
	st.global.u32 	[%rd2], %r9;
	st.global.u32 	[%rd2+4], %r8;
$L__BB0_6:
	add.s32 	%r22, %r22, 2;
	add.s32 	%r21, %r21, 1;
	setp.lt.s32 	%p6, %r21, %r1;
	setp.le.s32 	%p7, %r22, %r2;
	and.pred  	%p8, %p6, %p7;
	@%p8 bra 	$L__BB0_4;
$L__BB0_7:
	bar.sync 	0;
	add.s32 	%r12, %r20, 1;
	setp.ne.s32 	%p9, %r20, %r13;
	mov.u32 	%r20, %r12;
	@%p9 bra 	$L__BB0_2;
$L__BB0_8:
	ret;

}


// ===== COMPILED SASS (sm_100) =====

	.target	sm_100

	.elftype	@"ET_EXEC"


//--------------------- .note.nv.tkinfo           --------------------------
	.section	.note.nv.tkinfo,"",@"SHT_NOTE"
	.sectionflags	@"SHF_NOTE_NV_TKINFO"
	.tkinfo
        /*0018*/ 	.word	0x00000002
        /*0030*/ 	.string	""
        /*0030*/ 	.string	"ptxas"
        /*0030*/ 	.string	"Cuda compilation tools, release 13.0, V13.0.88"
        /*0030*/ 	.string	"Build cuda_13.0.r13.0/compiler.36424714_0"
        /*0030*/ 	.string	"-arch sm_100 -m 64 "



//--------------------- .note.nv.cuinfo           --------------------------
	.section	.note.nv.cuinfo,"",@"SHT_NOTE"
	.sectionflags	@"SHF_NOTE_NV_CUINFO"
        /*0018*/ 	.short	0x0002
        /*001a*/ 	.short	0x0064
        /*001c*/ 	.short	0x0082
	.zero		2


//--------------------- .nv.info                  --------------------------
	.section	.nv.info,"",@"SHT_CUDA_INFO"
	.align	4


	//----- nvinfo : EIATTR_REGCOUNT
	.align		4
        /*0000*/ 	.byte	0x04, 0x2f
        /*0002*/ 	.short	(.L_1 - .L_0)
	.align		4
.L_0:
        /*0004*/ 	.word	index@(_Z20vector_odd_even_sortPiii)
        /*0008*/ 	.word	0x0000000e


	//----- nvinfo : EIATTR_FRAME_SIZE
	.align		4
.L_1:
        /*000c*/ 	.byte	0x04, 0x11
        /*000e*/ 	.short	(.L_3 - .L_2)
	.align		4
.L_2:
        /*0010*/ 	.word	index@($__internal_0_$__cuda_sm3x_div_rn_noftz_f32_slowpath)
        /*0014*/ 	.word	0x00000000


	//----- nvinfo : EIATTR_FRAME_SIZE
	.align		4
.L_3:
        /*0018*/ 	.byte	0x04, 0x11
        /*001a*/ 	.short	(.L_5 - .L_4)
	.align		4
.L_4:
        /*001c*/ 	.word	index@(_Z20vector_odd_even_sortPiii)
        /*0020*/ 	.word	0x00000000


	//----- nvinfo : EIATTR_MIN_STACK_SIZE
	.align		4
.L_5:
        /*0024*/ 	.byte	0x04, 0x12
        /*0026*/ 	.short	(.L_7 - .L_6)
	.align		4
.L_6:
        /*0028*/ 	.word	index@(_Z20vector_odd_even_sortPiii)
        /*002c*/ 	.word	0x00000000
.L_7:


//--------------------- .nv.compat                --------------------------
	.section	.nv.compat,"",@"SHT_CUDA_COMPAT_INFO"
	.align	4
        /*0000*/ 	.byte	0x02, 0x09, 0x00, 0x00, 0x02, 0x02, 0x01, 0x00, 0x02, 0x05, 0x05, 0x00, 0x03, 0x07, 0x01, 0x01
        /*0010*/ 	.byte	0x02, 0x03, 0x00, 0x00, 0x02, 0x06, 0x01, 0x00, 0x04, 0x0b, 0x08, 0x00, 0x01, 0x00, 0x00, 0x00
        /*0020*/ 	.byte	0x00, 0x00, 0x00, 0x00


//--------------------- .nv.info._Z20vector_odd_even_sortPiii --------------------------
	.section	.nv.info._Z20vector_odd_even_sortPiii,"",@"SHT_CUDA_INFO"
	.sectionflags	@""
	.align	4


	//----- nvinfo : EIATTR_CUDA_API_VERSION
	.align		4
        /*0000*/ 	.byte	0x04, 0x37
        /*0002*/ 	.short	(.L_9 - .L_8)
.L_8:
        /*0004*/ 	.word	0x00000082


	//----- nvinfo : EIATTR_KPARAM_INFO
	.align		4
.L_9:
        /*0008*/ 	.byte	0x04, 0x17
        /*000a*/ 	.short	(.L_11 - .L_10)
.L_10:
        /*000c*/ 	.word	0x00000000
        /*0010*/ 	.short	0x0002
        /*0012*/ 	.short	0x000c
        /*0014*/ 	.byte	0x00, 0xf0, 0x11, 0x00


	//----- nvinfo : EIATTR_KPARAM_INFO
	.align		4
.L_11:
        /*0018*/ 	.byte	0x04, 0x17
        /*001a*/ 	.short	(.L_13 - .L_12)
.L_12:
        /*001c*/ 	.word	0x00000000
        /*0020*/ 	.short	0x0001
        /*0022*/ 	.short	0x0008
        /*0024*/ 	.byte	0x00, 0xf0, 0x11, 0x00


	//----- nvinfo : EIATTR_KPARAM_INFO
	.align		4
.L_13:
        /*0028*/ 	.byte	0x04, 0x17
        /*002a*/ 	.short	(.L_15 - .L_14)
.L_14:
        /*002c*/ 	.word	0x00000000
        /*0030*/ 	.short	0x0000
        /*0032*/ 	.short	0x0000
        /*0034*/ 	.byte	0x00, 0xf5, 0x21, 0x00


	//----- nvinfo : EIATTR_SPARSE_MMA_MASK
	.align		4
.L_15:
        /*0038*/ 	.byte	0x03, 0x50
        /*003a*/ 	.short	0x0000


	//----- nvinfo : EIATTR_MAXREG_COUNT
	.align		4
        /*003c*/ 	.byte	0x03, 0x1b
        /*003e*/ 	.short	0x00ff


	//----- nvinfo : EIATTR_NUM_BARRIERS
	.align		4
        /*0040*/ 	.byte	0x02, 0x4c
        /*0042*/ 	.byte	0x01
	.zero		1


	//----- nvinfo : EIATTR_MERCURY_ISA_VERSION
	.align		4
        /*0044*/ 	.byte	0x03, 0x5f
        /*0046*/ 	.short	0x0101


	//----- nvinfo : EIATTR_VRC_CTA_INIT_COUNT
	.align		4
        /*0048*/ 	.byte	0x02, 0x4a
	.zero		1
	.zero		1


	//----- nvinfo : EIATTR_EXIT_INSTR_OFFSETS
	.align		4
        /*004c*/ 	.byte	0x04, 0x1c
        /*004e*/ 	.short	(.L_17 - .L_16)


	//   ....[0]....
.L_16:
        /*0050*/ 	.word	0x00000110


	//   ....[1]....
        /*0054*/ 	.word	0x00000320


	//----- nvinfo : EIATTR_CRS_STACK_SIZE
	.align		4
.L_17:
        /*0058*/ 	.byte	0x04, 0x1e
        /*005a*/ 	.short	(.L_19 - .L_18)
.L_18:
        /*005c*/ 	.word	0x00000000


	//----- nvinfo : EIATTR_CBANK_PARAM_SIZE
	.align		4
.L_19:
        /*0060*/ 	.byte	0x03, 0x19
        /*0062*/ 	.short	0x0010


	//----- nvinfo : EIATTR_PARAM_CBANK
	.align		4
        /*0064*/ 	.byte	0x04, 0x0a
        /*0066*/ 	.short	(.L_21 - .L_20)
	.align		4
.L_20:
        /*0068*/ 	.word	index@(.nv.constant0._Z20vector_odd_even_sortPiii)
        /*006c*/ 	.short	0x0380
        /*006e*/ 	.short	0x0010


	//----- nvinfo : EIATTR_SW_WAR
	.align		4
.L_21:
        /*0070*/ 	.byte	0x04, 0x36
        /*0072*/ 	.short	(.L_23 - .L_22)
.L_22:
        /*0074*/ 	.word	0x00000008
.L_23:


//--------------------- .nv.callgraph             --------------------------
	.section	.nv.callgraph,"",@"SHT_CUDA_CALLGRAPH"
	.align	4
	.sectionentsize	8
	.align		4
        /*0000*/ 	.word	0x00000000
	.align		4
        /*0004*/ 	.word	0xffffffff
	.align		4
        /*0008*/ 	.word	0x00000000
	.align		4
        /*000c*/ 	.word	0xfffffffe
	.align		4
        /*0010*/ 	.word	0x00000000
	.align		4
        /*0014*/ 	.word	0xfffffffd
	.align		4
        /*0018*/ 	.word	0x00000000
	.align		4
        /*001c*/ 	.word	0xfffffffc


//--------------------- .text._Z20vector_odd_even_sortPiii --------------------------
	.section	.text._Z20vector_odd_even_sortPiii,"ax",@progbits
	.align	128
        .global         _Z20vector_odd_even_sortPiii
        .type           _Z20vector_odd_even_sortPiii,@function
        .size           _Z20vector_odd_even_sortPiii,(.L_x_14 - _Z20vector_odd_even_sortPiii)
        .other          _Z20vector_odd_even_sortPiii,@"STO_CUDA_ENTRY STV_DEFAULT"
_Z20vector_odd_even_sortPiii:
.text._Z20vector_odd_even_sortPiii:
[----:B------:R-:W-:Y:S01]  /*0000*/  LDC R1, c[0x0][0x37c] ;  /* 0x0000df00ff017b82 */ /* 0x000fe20000000800 */
[----:B------:R-:W0:Y:S02]  /*0010*/  LDCU.64 UR4, c[0x0][0x388] ;  /* 0x00007100ff0477ac */ /* 0x000e240008000a00 */
[----:B0-----:R-:W-:Y:S02]  /*0020*/  I2FP.F32.S32 R3, UR5 ;  /* 0x0000000500037c45 */ /* 0x001fe40008201400 */
[----:B------:R-:W-:Y:S02]  /*0030*/  I2FP.F32.S32 R0, UR4 ;  /* 0x0000000400007c45 */ /* 0x000fe40008201400 */
[----:B------:R-:W0:Y:S08]  /*0040*/  MUFU.RCP R2, R3 ;  /* 0x0000000300027308 */ /* 0x000e300000001000 */
[----:B------:R-:W1:Y:S01]  /*0050*/  FCHK P0, R0, R3 ;  /* 0x0000000300007302 */ /* 0x000e620000000000 */
[----:B0-----:R-:W-:-:S04]  /*0060*/  FFMA R5, -R3, R2, 1 ;  /* 0x3f80000003057423 */ /* 0x001fc80000000102 */
[----:B------:R-:W-:-:S04]  /*0070*/  FFMA R5, R2, R5, R2 ;  /* 0x0000000502057223 */ /* 0x000fc80000000002 */
[----:B------:R-:W-:-:S04]  /*0080*/  FFMA R2, R0, R5, RZ ;  /* 0x0000000500027223 */ /* 0x000fc800000000ff */
[----:B------:R-:W-:-:S04]  /*0090*/  FFMA R4, -R3, R2, R0 ;  /* 0x0000000203047223 */ /* 0x000fc80000000100 */
[----:B------:R-:W-:Y:S01]  /*00a0*/  FFMA R2, R5, R4, R2 ;  /* 0x0000000405027223 */ /* 0x000fe20000000002 */
[----:B-1----:R-:W-:Y:S06]  /*00b0*/  @!P0 BRA `(.L_x_0) ;  /* 0x00000000000c8947 */ /* 0x002fec0003800000 */
[----:B------:R-:W-:-:S07]  /*00c0*/  MOV R2, 0xe0 ;  /* 0x000000e000027802 */ /* 0x000fce0000000f00 */
[----:B------:R-:W-:Y:S05]  /*00d0*/  CALL.REL.NOINC `($__internal_0_$__cuda_sm3x_div_rn_noftz_f32_slowpath) ;  /* 0x0000000000947944 */ /* 0x000fea0003c00000 */
[----:B------:R-:W-:-:S07]  /*00e0*/  IMAD.MOV.U32 R2, RZ, RZ, R0 ;  /* 0x000000ffff027224 */ /* 0x000fce00078e0000 */
.L_x_0:
[----:B------:R-:W0:Y:S02]  /*00f0*/  LDC R0, c[0x0][0x388] ;  /* 0x0000e200ff007b82 */ /* 0x000e240000000800 */
[----:B0-----:R-:W-:-:S13]  /*0100*/  ISETP.GE.AND P0, PT, R0, 0x1, PT ;  /* 0x000000010000780c */ /* 0x001fda0003f06270 */
[----:B------:R-:W-:Y:S05]  /*0110*/  @!P0 EXIT ;  /* 0x000000000000894d */ /* 0x000fea0003800000 */
[----:B------:R-:W0:Y:S01]  /*0120*/  S2R R3, SR_TID.X ;  /* 0x0000000000037919 */ /* 0x000e220000002100 */
[----:B------:R-:W0:Y:S01]  /*0130*/  F2I.CEIL.NTZ R8, R2 ;  /* 0x0000000200087305 */ /* 0x000e22000020b100 */
[----:B------:R-:W-:Y:S01]  /*0140*/  VIADD R0, R0, 0xfffffffe ;  /* 0xfffffffe00007836 */ /* 0x000fe20000000000 */
[----:B------:R-:W1:Y:S01]  /*0150*/  LDCU.64 UR6, c[0x0][0x358] ;  /* 0x00006b00ff0677ac */ /* 0x000e620008000a00 */
[----:B------:R-:W-:Y:S01]  /*0160*/  UMOV UR4, 0x1 ;  /* 0x0000000100047882 */ /* 0x000fe20000000000 */
[----:B01----:R-:W-:-:S07]  /*0170*/  IMAD R9, R8, R3, RZ ;  /* 0x0000000308097224 */ /* 0x003fce00078e02ff */
.L_x_4:
[----:B------:R-:W-:Y:S01]  /*0180*/  ULOP3.LUT UR5, UR4, 0x1, URZ, 0xc0, !UPT ;  /* 0x0000000104057892 */ /* 0x000fe2000f8ec0ff */
[----:B------:R-:W-:Y:S01]  /*0190*/  BSSY.RECONVERGENT B0, `(.L_x_1) ;  /* 0x0000015000007945 */ /* 0x000fe20003800200 */
[----:B------:R-:W0:Y:S04]  /*01a0*/  LDCU UR8, c[0x0][0x388] ;  /* 0x00007100ff0877ac */ /* 0x000e280008000800 */
[----:B------:R-:W-:-:S04]  /*01b0*/  LEA R5, R9, UR5, 0x1 ;  /* 0x0000000509057c11 */ /* 0x000fc8000f8e08ff */
[----:B------:R-:W-:-:S04]  /*01c0*/  ISETP.GT.AND P0, PT, R5, R0, PT ;  /* 0x000000000500720c */ /* 0x000fc80003f04270 */
[----:B------:R-:W-:Y:S01]  /*01d0*/  ISETP.LT.OR P0, PT, R8, 0x1, P0 ;  /* 0x000000010800780c */ /* 0x000fe20000701670 */
[----:B0-----:R-:W-:-:S12]  /*01e0*/  UISETP.NE.AND UP0, UPT, UR4, UR8, UPT ;  /* 0x000000080400728c */ /* 0x001fd8000bf05270 */
[----:B------:R-:W-:Y:S05]  /*01f0*/  @P0 BRA `(.L_x_2) ;  /* 0x0000000000380947 */ /* 0x000fea0003800000 */
[----:B------:R-:W0:Y:S01]  /*0200*/  LDC.64 R2, c[0x0][0x380] ;  /* 0x0000e000ff027b82 */ /* 0x000e220000000a00 */
[----:B------:R-:W-:Y:S02]  /*0210*/  IMAD.MOV.U32 R7, RZ, RZ, R5 ;  /* 0x000000ffff077224 */ /* 0x000fe400078e0005 */
[----:B------:R-:W-:-:S07]  /*0220*/  IMAD.MOV.U32 R6, RZ, RZ, RZ ;  /* 0x000000ffff067224 */ /* 0x000fce00078e00ff */
.L_x_3:
[----:B0-----:R-:W-:-:S05]  /*0230*/  IMAD.WIDE R4, R7, 0x4, R2 ;  /* 0x0000000407047825 */ /* 0x001fca00078e0202 */
[----:B------:R-:W2:Y:S04]  /*0240*/  LDG.E R11, desc[UR6][R4.64] ;  /* 0x00000006040b7981 */ /* 0x000ea8000c1e1900 */
[----:B------:R-:W2:Y:S01]  /*0250*/  LDG.E R10, desc[UR6][R4.64+0x4] ;  /* 0x00000406040a7981 */ /* 0x000ea2000c1e1900 */
[----:B------:R-:W-:Y:S02]  /*0260*/  VIADD R6, R6, 0x1 ;  /* 0x0000000106067836 */ /* 0x000fe40000000000 */
[----:B------:R-:W-:-:S05]  /*0270*/  VIADD R7, R7, 0x2 ;  /* 0x0000000207077836 */ /* 0x000fca0000000000 */
[----:B------:R-:W-:Y:S02]  /*0280*/  ISETP.LE.AND P1, PT, R7, R0, PT ;  /* 0x000000000700720c */ /* 0x000fe40003f23270 */
[----:B--2---:R-:W-:-:S13]  /*0290*/  ISETP.GT.AND P0, PT, R11, R10, PT ;  /* 0x0000000a0b00720c */ /* 0x004fda0003f04270 */
[----:B------:R1:W-:Y:S04]  /*02a0*/  @P0 STG.E desc[UR6][R4.64], R10 ;  /* 0x0000000a04000986 */ /* 0x0003e8000c101906 */
[----:B------:R1:W-:Y:S01]  /*02b0*/  @P0 STG.E desc[UR6][R4.64+0x4], R11 ;  /* 0x0000040b04000986 */ /* 0x0003e2000c101906 */
[----:B------:R-:W-:-:S13]  /*02c0*/  ISETP.GE.AND P0, PT, R6, R8, PT ;  /* 0x000000080600720c */ /* 0x000fda0003f06270 */
[----:B-1----:R-:W-:Y:S05]  /*02d0*/  @!P0 BRA P1, `(.L_x_3) ;  /* 0xfffffffc00d48947 */ /* 0x002fea000083ffff */
.L_x_2:
[----:B------:R-:W-:Y:S05]  /*02e0*/  BSYNC.RECONVERGENT B0 ;  /* 0x0000000000007941 */ /* 0x000fea0003800200 */
.L_x_1:
[----:B------:R-:W-:Y:S01]  /*02f0*/  BAR.SYNC.DEFER_BLOCKING 0x0 ;  /* 0x0000000000007b1d */ /* 0x000fe20000010000 */
[----:B------:R-:W-:-:S05]  /*0300*/  UIADD3 UR4, UPT, UPT, UR4, 0x1, URZ ;  /* 0x0000000104047890 */ /* 0x000fca000fffe0ff */
[----:B------:R-:W-:Y:S07]  /*0310*/  BRA.U UP0, `(.L_x_4) ;  /* 0xfffffffd00987547 */ /* 0x000fee000b83ffff */
[----:B------:R-:W-:Y:S05]  /*0320*/  EXIT ;  /* 0x000000000000794d */ /* 0x000fea0003800000 */
        .weak           $__internal_0_$__cuda_sm3x_div_rn_noftz_f32_slowpath
        .type           $__internal_0_$__cuda_sm3x_div_rn_noftz_f32_slowpath,@function
        .size           $__internal_0_$__cuda_sm3x_div_rn_noftz_f32_slowpath,(.L_x_14 - $__internal_0_$__cuda_sm3x_div_rn_noftz_f32_slowpath)
$__internal_0_$__cuda_sm3x_div_rn_noftz_f32_slowpath:
[--C-:B------:R-:W-:Y:S01]  /*0330*/  SHF.R.U32.HI R5, RZ, 0x17, R3.reuse ;  /* 0x00000017ff057819 */ /* 0x100fe20000011603 */
[--C-:B------:R-:W-:Y:S01]  /*0340*/  IMAD.MOV.U32 R6, RZ, RZ, R0.reuse ;  /* 0x000000ffff067224 */ /* 0x100fe200078e0000 */
[----:B------:R-:W-:Y:S01]  /*0350*/  SHF.R.U32.HI R4, RZ, 0x17, R0 ;  /* 0x00000017ff047819 */ /* 0x000fe20000011600 */
[----:B------:R-:W-:Y:S01]  /*0360*/  IMAD.MOV.U32 R7, RZ, RZ, R3 ;  /* 0x000000ffff077224 */ /* 0x000fe200078e0003 */
[----:B------:R-:W-:Y:S02]  /*0370*/  LOP3.LUT R5, R5, 0xff, RZ, 0xc0, !PT ;  /* 0x000000ff05057812 */ /* 0x000fe400078ec0ff */
[----:B------:R-:W-:-:S03]  /*0380*/  LOP3.LUT R4, R4, 0xff, RZ, 0xc0, !PT ;  /* 0x000000ff04047812 */ /* 0x000fc600078ec0ff */
[----:B------:R-:W-:Y:S02]  /*0390*/  VIADD R10, R5, 0xffffffff ;  /* 0xffffffff050a7836 */ /* 0x000fe40000000000 */
[----:B------:R-:W-:-:S03]  /*03a0*/  VIADD R9, R4, 0xffffffff ;  /* 0xffffffff04097836 */ /* 0x000fc60000000000 */
[----:B------:R-:W-:-:S04]  /*03b0*/  ISETP.GT.U32.AND P0, PT, R10, 0xfd, PT ;  /* 0x000000fd0a00780c */ /* 0x000fc80003f04070 */
[----:B------:R-:W-:-:S13]  /*03c0*/  ISETP.GT.U32.OR P0, PT, R9, 0xfd, P0 ;  /* 0x000000fd0900780c */ /* 0x000fda0000704470 */
[----:B------:R-:W-:Y:S01]  /*03d0*/  @!P0 IMAD.MOV.U32 R8, RZ, RZ, RZ ;  /* 0x000000ffff088224 */ /* 0x000fe200078e00ff */
[----:B------:R-:W-:Y:S06]  /*03e0*/  @!P0 BRA `(.L_x_5) ;  /* 0x00000000005c8947 */ /* 0x000fec0003800000 */
[----:B------:R-:W-:Y:S02]  /*03f0*/  FSETP.GTU.FTZ.AND P0, PT, |R0|, +INF , PT ;  /* 0x7f8000000000780b */ /* 0x000fe40003f1c200 */
[----:B------:R-:W-:-:S04]  /*0400*/  FSETP.GTU.FTZ.AND P1, PT, |R3|, +INF , PT ;  /* 0x7f8000000300780b */ /* 0x000fc80003f3c200 */
[----:B------:R-:W-:-:S13]  /*0410*/  PLOP3.LUT P0, PT, P0, P1, PT, 0xf8, 0x8f ;  /* 0x00000000008f781c */ /* 0x000fda0000703f70 */
[----:B------:R-:W-:Y:S05]  /*0420*/  @P0 BRA `(.L_x_6) ;  /* 0x0000000400440947 */ /* 0x000fea0003800000 */
[----:B------:R-:W-:-:S13]  /*0430*/  LOP3.LUT P0, RZ, R7, 0x7fffffff, R6, 0xc8, !PT ;  /* 0x7fffffff07ff7812 */ /* 0x000fda000780c806 */
[----:B------:R-:W-:Y:S05]  /*0440*/  @!P0 BRA `(.L_x_7) ;  /* 0x0000000400348947 */ /* 0x000fea0003800000 */
[C---:B------:R-:W-:Y:S02]  /*0450*/  FSETP.NEU.FTZ.AND P2, PT, |R0|.reuse, +INF , PT ;  /* 0x7f8000000000780b */ /* 0x040fe40003f5d200 */
[----:B------:R-:W-:Y:S02]  /*0460*/  FSETP.NEU.FTZ.AND P1, PT, |R3|, +INF , PT ;  /* 0x7f8000000300780b */ /* 0x000fe40003f3d200 */
[----:B------:R-:W-:-:S11]  /*0470*/  FSETP.NEU.FTZ.AND P0, PT, |R0|, +INF , PT ;  /* 0x7f8000000000780b */ /* 0x000fd60003f1d200 */
[----:B------:R-:W-:Y:S05]  /*0480*/  @!P1 BRA !P2, `(.L_x_7) ;  /* 0x0000000400249947 */ /* 0x000fea0005000000 */
[----:B------:R-:W-:-:S04]  /*0490*/  LOP3.LUT P2, RZ, R6, 0x7fffffff, RZ, 0xc0, !PT ;  /* 0x7fffffff06ff7812 */ /* 0x000fc8000784c0ff */
[----:B------:R-:W-:-:S13]  /*04a0*/  PLOP3.LUT P1, PT, P1, P2, PT, 0x2f, 0xf2 ;  /* 0x0000000000f2781c */ /* 0x000fda0000f24577 */
[----:B------:R-:W-:Y:S05]  /*04b0*/  @P1 BRA `(.L_x_8) ;  /* 0x0000000400101947 */ /* 0x000fea0003800000 */
[----:B------:R-:W-:-:S04]  /*04c0*/  LOP3.LUT P1, RZ, R7, 0x7fffffff, RZ, 0xc0, !PT ;  /* 0x7fffffff07ff7812 */ /* 0x000fc8000782c0ff */
[----:B------:R-:W-:-:S13]  /*04d0*/  PLOP3.LUT P0, PT, P0, P1, PT, 0x2f, 0xf2 ;  /* 0x0000000000f2781c */ /* 0x000fda0000702577 */
[----:B------:R-:W-:Y:S05]  /*04e0*/  @P0 BRA `(.L_x_9) ;  /* 0x0000000000f80947 */ /* 0x000fea0003800000 */
[----:B------:R-:W-:Y:S02]  /*04f0*/  ISETP.GE.AND P0, PT, R9, RZ, PT ;  /* 0x000000ff0900720c */ /* 0x000fe40003f06270 */
[----:B------:R-:W-:-:S11]  /*0500*/  ISETP.GE.AND P1, PT, R10, RZ, PT ;  /* 0x000000ff0a00720c */ /* 0x000fd60003f26270 */
[----:B------:R-:W-:Y:S02]  /*0510*/  @P0 IMAD.MOV.U32 R8, RZ, RZ, RZ ;  /* 0x000000ffff080224 */ /* 0x000fe400078e00ff */
[----:B------:R-:W-:Y:S01]  /*0520*/  @!P0 FFMA R6, R0, 1.84467440737095516160e+19, RZ ;  /* 0x5f80000000068823 */ /* 0x000fe200000000ff */
[----:B------:R-:W-:Y:S02]  /*0530*/  @!P0 IMAD.MOV.U32 R8, RZ, RZ, -0x40 ;  /* 0xffffffc0ff088424 */ /* 0x000fe400078e00ff */
[----:B------:R-:W-:Y:S02]  /*0540*/  @!P1 FFMA R7, R3, 1.84467440737095516160e+19, RZ ;  /* 0x5f80000003079823 */ /* 0x000fe400000000ff */
[----:B------:R-:W-:-:S07]  /*0550*/  @!P1 VIADD R8, R8, 0x40 ;  /* 0x0000004008089836 */ /* 0x000fce0000000000 */
.L_x_5:
[----:B------:R-:W-:Y:S01]  /*0560*/  LEA R0, R5, 0xc0800000, 0x17 ;  /* 0xc080000005007811 */ /* 0x000fe200078eb8ff */
[----:B------:R-:W-:-:S04]  /*0570*/  VIADD R4, R4, 0xffffff81 ;  /* 0xffffff8104047836 */ /* 0x000fc80000000000 */
[----:B------:R-:W-:Y:S01]  /*0580*/  IMAD.IADD R7, R7, 0x1, -R0 ;  /* 0x0000000107077824 */ /* 0x000fe200078e0a00 */
[C---:B------:R-:W-:Y:S01]  /*0590*/  IADD3 R5, PT, PT, R4.reuse, 0x7f, -R5 ;  /* 0x0000007f04057810 */ /* 0x040fe20007ffe805 */
[----:B------:R-:W-:Y:S02]  /*05a0*/  IMAD R0, R4, -0x800000, R6 ;  /* 0xff80000004007824 */ /* 0x000fe400078e0206 */
[----:B------:R-:W0:Y:S01]  /*05b0*/  MUFU.RCP R3, R7 ;  /* 0x0000000700037308 */ /* 0x000e220000001000 */
[----:B------:R-:W-:Y:S01]  /*05c0*/  FADD.FTZ R9, -R7, -RZ ;  /* 0x800000ff07097221 */ /* 0x000fe20000010100 */
[----:B------:R-:W-:-:S03]  /*05d0*/  IMAD.IADD R5, R5, 0x1, R8 ;  /* 0x0000000105057824 */ /* 0x000fc600078e0208 */
[----:B0-----:R-:W-:-:S04]  /*05e0*/  FFMA R10, R3, R9, 1 ;  /* 0x3f800000030a7423 */ /* 0x001fc80000000009 */
[----:B------:R-:W-:-:S04]  /*05f0*/  FFMA R10, R3, R10, R3 ;  /* 0x0000000a030a7223 */ /* 0x000fc80000000003 */
[----:B------:R-:W-:-:S04]  /*0600*/  FFMA R3, R0, R10, RZ ;  /* 0x0000000a00037223 */ /* 0x000fc800000000ff */
[----:B------:R-:W-:-:S04]  /*0610*/  FFMA R6, R9, R3, R0 ;  /* 0x0000000309067223 */ /* 0x000fc80000000000 */
[----:B------:R-:W-:-:S04]  /*0620*/  FFMA R11, R10, R6, R3 ;  /* 0x000000060a0b7223 */ /* 0x000fc80000000003 */
[----:B------:R-:W-:-:S04]  /*0630*/  FFMA R6, R9, R11, R0 ;  /* 0x0000000b09067223 */ /* 0x000fc80000000000 */
[----:B------:R-:W-:-:S05]  /*0640*/  FFMA R3, R10, R6, R11 ;  /* 0x000000060a037223 */ /* 0x000fca000000000b */
[----:B------:R-:W-:-:S04]  /*0650*/  SHF.R.U32.HI R0, RZ, 0x17, R3 ;  /* 0x00000017ff007819 */ /* 0x000fc80000011603 */
[----:B------:R-:W-:-:S05]  /*0660*/  LOP3.LUT R0, R0, 0xff, RZ, 0xc0, !PT ;  /* 0x000000ff00007812 */ /* 0x000fca00078ec0ff */
[----:B------:R-:W-:-:S04]  /*0670*/  IMAD.IADD R8, R0, 0x1, R5 ;  /* 0x0000000100087824 */ /* 0x000fc800078e0205 */
[----:B------:R-:W-:-:S05]  /*0680*/  VIADD R0, R8, 0xffffffff ;  /* 0xffffffff08007836 */ /* 0x000fca0000000000 */
[----:B------:R-:W-:-:S13]  /*0690*/  ISETP.GE.U32.AND P0, PT, R0, 0xfe, PT ;  /* 0x000000fe0000780c */ /* 0x000fda0003f06070 */
[----:B------:R-:W-:Y:S05]  /*06a0*/  @!P0 BRA `(.L_x_10) ;  /* 0x0000000000808947 */ /* 0x000fea0003800000 */
[----:B------:R-:W-:-:S13]  /*06b0*/  ISETP.GT.AND P0, PT, R8, 0xfe, PT ;  /* 0x000000fe0800780c */ /* 0x000fda0003f04270 */
[----:B------:R-:W-:Y:S05]  /*06c0*/  @P0 BRA `(.L_x_11) ;  /* 0x00000000006c0947 */ /* 0x000fea0003800000 */
[----:B------:R-:W-:-:S13]  /*06d0*/  ISETP.GE.AND P0, PT, R8, 0x1, PT ;  /* 0x000000010800780c */ /* 0x000fda0003f06270 */
[----:B------:R-:W-:Y:S05]  /*06e0*/  @P0 BRA `(.L_x_12) ;  /* 0x0000000000980947 */ /* 0x000fea0003800000 */
[----:B------:R-:W-:Y:S02]  /*06f0*/  ISETP.GE.AND P0, PT, R8, -0x18, PT ;  /* 0xffffffe80800780c */ /* 0x000fe40003f06270 */
[----:B------:R-:W-:-:S11]  /*0700*/  LOP3.LUT R3, R3, 0x80000000, RZ, 0xc0, !PT ;  /* 0x8000000003037812 */ /* 0x000fd600078ec0ff */
[----:B------:R-:W-:Y:S05]  /*0710*/  @!P0 BRA `(.L_x_12) ;  /* 0x00000000008c8947 */ /* 0x000fea0003800000 */
[-CC-:B------:R-:W-:Y:S01]  /*0720*/  FFMA.RZ R0, R10, R6.reuse, R11.reuse ;  /* 0x000000060a007223 */ /* 0x180fe2000000c00b */
[----:B------:R-:W-:Y:S02]  /*0730*/  VIADD R7, R8, 0x20 ;  /* 0x0000002008077836 */ /* 0x000fe40000000000 */
[-CC-:B------:R-:W-:Y:S01]  /*0740*/  FFMA.RM R5, R10, R6.reuse, R11.reuse ;  /* 0x000000060a057223 */ /* 0x180fe2000000400b */
[----:B------:R-:W-:Y:S02]  /*0750*/  ISETP.NE.AND P2, PT, R8, RZ, PT ;  /* 0x000000ff0800720c */ /* 0x000fe40003f45270 */
[----:B------:R-:W-:Y:S01]  /*0760*/  LOP3.LUT R4, R0, 0x7fffff, RZ, 0xc0, !PT ;  /* 0x007fffff00047812 */ /* 0x000fe200078ec0ff */
[----:B------:R-:W-:Y:S01]  /*0770*/  FFMA.RP R0, R10, R6, R11 ;  /* 0x000000060a007223 */ /* 0x000fe2000000800b */
[----:B------:R-:W-:Y:S01]  /*0780*/  IMAD.MOV R6, RZ, RZ, -R8 ;  /* 0x000000ffff067224 */ /* 0x000fe200078e0a08 */
[----:B------:R-:W-:Y:S02]  /*0790*/  ISETP.NE.AND P1, PT, R8, RZ, PT ;  /* 0x000000ff0800720c */ /* 0x000fe40003f25270 */
[----:B------:R-:W-:-:S02]  /*07a0*/  LOP3.LUT R4, R4, 0x800000, RZ, 0xfc, !PT ;  /* 0x0080000004047812 */ /* 0x000fc400078efcff */
[----:B------:R-:W-:Y:S02]  /*07b0*/  FSETP.NEU.FTZ.AND P0, PT, R0, R5, PT ;  /* 0x000000050000720b */ /* 0x000fe40003f1d000 */
[----:B------:R-:W-:Y:S02]  /*07c0*/  SHF.L.U32 R7, R4, R7, RZ ;  /* 0x0000000704077219 */ /* 0x000fe400000006ff */
[----:B------:R-:W-:Y:S02]  /*07d0*/  SEL R5, R6, RZ, P2 ;  /* 0x000000ff06057207 */ /* 0x000fe40001000000 */
[----:B------:R-:W-:Y:S02]  /*07e0*/  ISETP.NE.AND P1, PT, R7, RZ, P1 ;  /* 0x000000ff0700720c */ /* 0x000fe40000f25270 */
[----:B------:R-:W-:Y:S02]  /*07f0*/  SHF.R.U32.HI R5, RZ, R5, R4 ;  /* 0x00000005ff057219 */ /* 0x000fe40000011604 */
[----:B------:R-:W-:-:S02]  /*0800*/  PLOP3.LUT P0, PT, P0, P1, PT, 0xf8, 0x8f ;  /* 0x00000000008f781c */ /* 0x000fc40000703f70 */
[----:B------:R-:W-:Y:S02]  /*0810*/  SHF.R.U32.HI R7, RZ, 0x1, R5 ;  /* 0x00000001ff077819 */ /* 0x000fe40000011605 */
[----:B------:R-:W-:-:S04]  /*0820*/  SEL R0, RZ, 0x1, !P0 ;  /* 0x00000001ff007807 */ /* 0x000fc80004000000 */
[----:B------:R-:W-:-:S04]  /*0830*/  LOP3.LUT R0, R0, 0x1, R7, 0xf8, !PT ;  /* 0x0000000100007812 */ /* 0x000fc800078ef807 */
[----:B------:R-:W-:-:S05]  /*0840*/  LOP3.LUT R0, R0, R5, RZ, 0xc0, !PT ;  /* 0x0000000500007212 */ /* 0x000fca00078ec0ff */
[----:B------:R-:W-:-:S05]  /*0850*/  IMAD.IADD R0, R7, 0x1, R0 ;  /* 0x0000000107007824 */ /* 0x000fca00078e0200 */
[----:B------:R-:W-:Y:S01]  /*0860*/  LOP3.LUT R3, R0, R3, RZ, 0xfc, !PT ;  /* 0x0000000300037212 */ /* 0x000fe200078efcff */
[----:B------:R-:W-:Y:S06]  /*0870*/  BRA `(.L_x_12) ;  /* 0x0000000000347947 */ /* 0x000fec0003800000 */
.L_x_11:
[----:B------:R-:W-:-:S04]  /*0880*/  LOP3.LUT R3, R3, 0x80000000, RZ, 0xc0, !PT ;  /* 0x8000000003037812 */ /* 0x000fc800078ec0ff */
[----:B------:R-:W-:Y:S01]  /*0890*/  LOP3.LUT R3, R3, 0x7f800000, RZ, 0xfc, !PT ;  /* 0x7f80000003037812 */ /* 0x000fe200078efcff */
[----:B------:R-:W-:Y:S06]  /*08a0*/  BRA `(.L_x_12) ;  /* 0x0000000000287947 */ /* 0x000fec0003800000 */
.L_x_10:
[----:B------:R-:W-:Y:S01]  /*08b0*/  IMAD R3, R5, 0x800000, R3 ;  /* 0x0080000005037824 */ /* 0x000fe200078e0203 */
[----:B------:R-:W-:Y:S06]  /*08c0*/  BRA `(.L_x_12) ;  /* 0x0000000000207947 */ /* 0x000fec0003800000 */
.L_x_9:
[----:B------:R-:W-:-:S04]  /*08d0*/  LOP3.LUT R3, R7, 0x80000000, R6, 0x48, !PT ;  /* 0x8000000007037812 */ /* 0x000fc800078e4806 */
[----:B------:R-:W-:Y:S01]  /*08e0*/  LOP3.LUT R3, R3, 0x7f800000, RZ, 0xfc, !PT ;  /* 0x7f80000003037812 */ /* 0x000fe200078efcff */
[----:B------:R-:W-:Y:S06]  /*08f0*/  BRA `(.L_x_12) ;  /* 0x0000000000147947 */ /* 0x000fec0003800000 */
.L_x_8:
[----:B------:R-:W-:Y:S01]  /*0900*/  LOP3.LUT R3, R7, 0x80000000, R6, 0x48, !PT ;  /* 0x8000000007037812 */ /* 0x000fe200078e4806 */
[----:B------:R-:W-:Y:S06]  /*0910*/  BRA `(.L_x_12) ;  /* 0x00000000000c7947 */ /* 0x000fec0003800000 */
.L_x_7:
[----:B------:R-:W0:Y:S01]  /*0920*/  MUFU.RSQ R3, -QNAN ;  /* 0xffc0000000037908 */ /* 0x000e220000001400 */
[----:B------:R-:W-:Y:S05]  /*0930*/  BRA `(.L_x_12) ;  /* 0x0000000000047947 */ /* 0x000fea0003800000 */
.L_x_6:
[----:B------:R-:W-:-:S07]  /*0940*/  FADD.FTZ R3, R0, R3 ;  /* 0x0000000300037221 */ /* 0x000fce0000010000 */
.L_x_12:
[----:B0-----:R-:W-:Y:S02]  /*0950*/  IMAD.MOV.U32 R0, RZ, RZ, R3 ;  /* 0x000000ffff007224 */ /* 0x001fe400078e0003 */
[----:B------:R-:W-:-:S04]  /*0960*/  IMAD.MOV.U32 R3, RZ, RZ, 0x0 ;  /* 0x00000000ff037424 */ /* 0x000fc800078e00ff */
[----:B------:R-:W-:Y:S05]  /*0970*/  RET.REL.NODEC R2 `(_Z20vector_odd_even_sortPiii) ;  /* 0xfffffff402a07950 */ /* 0x000fea0003c3ffff */
.L_x_13:
[----:B------:R-:W-:-:S00]  /*0980*/  BRA `(.L_x_13) ;  /* 0xfffffffc00fc7947 */ /* 0x000fc0000383ffff */
[----:B------:R-:W-:-:S00]  /*0990*/  NOP ;  /* 0x0000000000007918 */ /* 0x000fc00000000000 */
        /* <DEDUP_REMOVED lines=14> */
.L_x_14:


//--------------------- .nv.shared.reserved.0     --------------------------
	.section	.nv.shared.reserved.0,"aw",@nobits
	.weak		__nv_reservedSMEM_offset_0_alias
	.size		__nv_reservedSMEM_offset_0_alias, 0, 64
	.other		__nv_reservedSMEM_offset_0_alias,@"STO_CUDA_RESERVED_SHARED STV_DEFAULT"
__nv_reservedSMEM_offset_0_alias:
	.zero		0
	.zero		64


//--------------------- .nv.constant0._Z20vector_odd_even_sortPiii --------------------------
	.section	.nv.constant0._Z20vector_odd_even_sortPiii,"a",@progbits
	.sectionflags	@""
	.align	4
.nv.constant0._Z20vector_odd_even_sortPiii:
	.zero		912


//--------------------- SYMBOLS --------------------------

	.type		.nv.reservedSmem.offset0,@object
	.size		.nv.reservedSmem.offset0,0x4
